	.headerflags	@"EF_CUDA_TEXMODE_UNIFIED EF_CUDA_64BIT_ADDRESS EF_CUDA_ACCELERATORS EF_CUDA_SM90 EF_CUDA_VIRTUAL_SM(EF_CUDA_SM90)"
	.elftype	@"ET_EXEC"


//--------------------- .nv.info                  --------------------------
	.section	.nv.info,"",@"SHT_CUDA_INFO"
	.align	4


	//----- nvinfo : EIATTR_REGCOUNT
	.align		4
        /*0000*/ 	.byte	0x04, 0x2f
        /*0002*/ 	.short	(.L_3 - .L_2)
	.align		4
.L_2:
        /*0004*/ 	.word	index@(triton_poi_fused__native_batch_norm_legit_no_training_26)
        /*0008*/ 	.word	0x00000028


	//----- nvinfo : EIATTR_MIN_STACK_SIZE
	.align		4
.L_3:
        /*000c*/ 	.byte	0x04, 0x12
        /*000e*/ 	.short	(.L_5 - .L_4)
	.align		4
.L_4:
        /*0010*/ 	.word	index@(triton_poi_fused__native_batch_norm_legit_no_training_26)
        /*0014*/ 	.word	0x00000000


	//----- nvinfo : EIATTR_FRAME_SIZE
	.align		4
.L_5:
        /*0018*/ 	.byte	0x04, 0x11
        /*001a*/ 	.short	(.L_7 - .L_6)
	.align		4
.L_6:
        /*001c*/ 	.word	index@(triton_poi_fused__native_batch_norm_legit_no_training_26)
        /*0020*/ 	.word	0x00000000


	//----- nvinfo : EIATTR_MIN_STACK_SIZE
	.align		4
.L_7:
        /*0024*/ 	.byte	0x04, 0x12
        /*0026*/ 	.short	(.L_9 - .L_8)
	.align		4
.L_8:
        /*0028*/ 	.word	index@(triton_poi_fused__native_batch_norm_legit_no_training_26)
        /*002c*/ 	.word	0x00000000
.L_9:


//--------------------- .nv.info.triton_poi_fused__native_batch_norm_legit_no_training_26 --------------------------
	.section	.nv.info.triton_poi_fused__native_batch_norm_legit_no_training_26,"",@"SHT_CUDA_INFO"
	.sectionflags	@""
	.align	4


	//----- nvinfo : EIATTR_CUDA_API_VERSION
	.align		4
        /*0000*/ 	.byte	0x04, 0x37
        /*0002*/ 	.short	(.L_11 - .L_10)
.L_10:
        /*0004*/ 	.word	0x0000007c


	//----- nvinfo : EIATTR_KPARAM_INFO
	.align		4
.L_11:
        /*0008*/ 	.byte	0x04, 0x17
        /*000a*/ 	.short	(.L_13 - .L_12)
.L_12:
        /*000c*/ 	.word	0x00000000
        /*0010*/ 	.short	0x0007
        /*0012*/ 	.short	0x0034
        /*0014*/ 	.byte	0x00, 0xf0, 0x11, 0x00


	//----- nvinfo : EIATTR_KPARAM_INFO
	.align		4
.L_13:
        /*0018*/ 	.byte	0x04, 0x17
        /*001a*/ 	.short	(.L_15 - .L_14)
.L_14:
        /*001c*/ 	.word	0x00000000
        /*0020*/ 	.short	0x0006
        /*0022*/ 	.short	0x0030
        /*0024*/ 	.byte	0x00, 0xf0, 0x11, 0x00


	//----- nvinfo : EIATTR_KPARAM_INFO
	.align		4
.L_15:
        /*0028*/ 	.byte	0x04, 0x17
        /*002a*/ 	.short	(.L_17 - .L_16)
.L_16:
        /*002c*/ 	.word	0x00000000
        /*0030*/ 	.short	0x0005
        /*0032*/ 	.short	0x0028
        /*0034*/ 	.byte	0x00, 0xf4, 0x21, 0x00


	//----- nvinfo : EIATTR_KPARAM_INFO
	.align		4
.L_17:
        /*0038*/ 	.byte	0x04, 0x17
        /*003a*/ 	.short	(.L_19 - .L_18)
.L_18:
        /*003c*/ 	.word	0x00000000
        /*0040*/ 	.short	0x0004
        /*0042*/ 	.short	0x0020
        /*0044*/ 	.byte	0x00, 0xf4, 0x21, 0x00


	//----- nvinfo : EIATTR_KPARAM_INFO
	.align		4
.L_19:
        /*0048*/ 	.byte	0x04, 0x17
        /*004a*/ 	.short	(.L_21 - .L_20)
.L_20:
        /*004c*/ 	.word	0x00000000
        /*0050*/ 	.short	0x0003
        /*0052*/ 	.short	0x0018
        /*0054*/ 	.byte	0x00, 0xf4, 0x21, 0x00


	//----- nvinfo : EIATTR_KPARAM_INFO
	.align		4
.L_21:
        /*0058*/ 	.byte	0x04, 0x17
        /*005a*/ 	.short	(.L_23 - .L_22)
.L_22:
        /*005c*/ 	.word	0x00000000
        /*0060*/ 	.short	0x0002
        /*0062*/ 	.short	0x0010
        /*0064*/ 	.byte	0x00, 0xf4, 0x21, 0x00


	//----- nvinfo : EIATTR_KPARAM_INFO
	.align		4
.L_23:
        /*0068*/ 	.byte	0x04, 0x17
        /*006a*/ 	.short	(.L_25 - .L_24)
.L_24:
        /*006c*/ 	.word	0x00000000
        /*0070*/ 	.short	0x0001
        /*0072*/ 	.short	0x0008
        /*0074*/ 	.byte	0x00, 0xf4, 0x21, 0x00


	//----- nvinfo : EIATTR_KPARAM_INFO
	.align		4
.L_25:
        /*0078*/ 	.byte	0x04, 0x17
        /*007a*/ 	.short	(.L_27 - .L_26)
.L_26:
        /*007c*/ 	.word	0x00000000
        /*0080*/ 	.short	0x0000
        /*0082*/ 	.short	0x0000
        /*0084*/ 	.byte	0x00, 0xf4, 0x21, 0x00


	//----- nvinfo : EIATTR_SPARSE_MMA_MASK
	.align		4
.L_27:
        /*0088*/ 	.byte	0x03, 0x50
        /*008a*/ 	.short	0x0000


	//----- nvinfo : EIATTR_MAXREG_COUNT
	.align		4
        /*008c*/ 	.byte	0x03, 0x1b
        /*008e*/ 	.short	0x00ff


	//----- nvinfo : EIATTR_EXIT_INSTR_OFFSETS
	.align		4
        /*0090*/ 	.byte	0x04, 0x1c
        /*0092*/ 	.short	(.L_29 - .L_28)


	//   ....[0]....
.L_28:
        /*0094*/ 	.word	0x000016f0


	//   ....[1]....
        /*0098*/ 	.word	0x00001740


	//----- nvinfo : EIATTR_REQNTID
	.align		4
.L_29:
        /*009c*/ 	.byte	0x04, 0x10
        /*009e*/ 	.short	(.L_31 - .L_30)
.L_30:
        /*00a0*/ 	.word	0x00000100
        /*00a4*/ 	.word	0x00000001
        /*00a8*/ 	.word	0x00000001


	//----- nvinfo : EIATTR_CBANK_PARAM_SIZE
	.align		4
.L_31:
        /*00ac*/ 	.byte	0x03, 0x19
        /*00ae*/ 	.short	0x0038


	//----- nvinfo : EIATTR_PARAM_CBANK
	.align		4
        /*00b0*/ 	.byte	0x04, 0x0a
        /*00b2*/ 	.short	(.L_33 - .L_32)
	.align		4
.L_32:
        /*00b4*/ 	.word	index@(.nv.constant0.triton_poi_fused__native_batch_norm_legit_no_training_26)
        /*00b8*/ 	.short	0x0210
        /*00ba*/ 	.short	0x0038


	//----- nvinfo : EIATTR_SW_WAR
	.align		4
.L_33:
        /*00bc*/ 	.byte	0x04, 0x36
        /*00be*/ 	.short	(.L_35 - .L_34)
.L_34:
        /*00c0*/ 	.word	0x00000008
.L_35:


//--------------------- .nv.callgraph             --------------------------
	.section	.nv.callgraph,"",@"SHT_CUDA_CALLGRAPH"
	.align	4
	.sectionentsize	8
	.align		4
        /*0000*/ 	.word	0x00000000
	.align		4
        /*0004*/ 	.word	0xffffffff
	.align		4
        /*0008*/ 	.word	0x00000000
	.align		4
        /*000c*/ 	.word	0xfffffffe
	.align		4
        /*0010*/ 	.word	0x00000000
	.align		4
        /*0014*/ 	.word	0xfffffffd
	.align		4
        /*0018*/ 	.word	0x00000000
	.align		4
        /*001c*/ 	.word	0xfffffffc


//--------------------- .nv.constant4             --------------------------
	.section	.nv.constant4,"a",@progbits
	.align	8
	.align		8
.nv.constant4:
        /*0000*/ 	.dword	_$_str
	.align		8
        /*0008*/ 	.dword	_$_str_$_2


//--------------------- .text.triton_poi_fused__native_batch_norm_legit_no_training_26 --------------------------
	.section	.text.triton_poi_fused__native_batch_norm_legit_no_training_26,"ax",@progbits
	.sectionflags	@"SHF_BARRIERS=1"
	.align	128
        .global         triton_poi_fused__native_batch_norm_legit_no_training_26
        .type           triton_poi_fused__native_batch_norm_legit_no_training_26,@function
        .size           triton_poi_fused__native_batch_norm_legit_no_training_26,(.L_x_1 - triton_poi_fused__native_batch_norm_legit_no_training_26)
        .other          triton_poi_fused__native_batch_norm_legit_no_training_26,@"STO_CUDA_ENTRY STV_DEFAULT"
triton_poi_fused__native_batch_norm_legit_no_training_26:
.text.triton_poi_fused__native_batch_norm_legit_no_training_26:
[----:B------:R-:W0:Y:S01]  /*0000*/  LDC R1, c[0x0][0x28] ;  /* 0x00000a00ff017b82 */ /* 0x000e220000000800 */
[----:B------:R-:W1:Y:S07]  /*0010*/  S2R R3, SR_CTAID.Y ;  /* 0x0000000000037919 */ /* 0x000e6e0000002600 */
[----:B------:R-:W2:Y:S01]  /*0020*/  LDC.64 R36, c[0x0][0x210] ;  /* 0x00008400ff247b82 */ /* 0x000ea20000000a00 */
[----:B------:R-:W-:Y:S02]  /*0030*/  CS2R R8, SRZ ;  /* 0x0000000000087805 */ /* 0x000fe4000001ff00 */
[----:B------:R-:W-:Y:S01]  /*0040*/  CS2R R10, SRZ ;  /* 0x00000000000a7805 */ /* 0x000fe2000001ff00 */
[----:B------:R-:W3:Y:S01]  /*0050*/  S2R R2, SR_TID.X ;  /* 0x0000000000027919 */ /* 0x000ee20000002100 */
[----:B------:R-:W-:Y:S01]  /*0060*/  ULDC.64 UR6, c[0x0][0x208] ;  /* 0x0000820000067ab9 */ /* 0x000fe20000000a00 */
[----:B------:R-:W-:-:S02]  /*0070*/  CS2R R12, SRZ ;  /* 0x00000000000c7805 */ /* 0x000fc4000001ff00 */
[----:B------:R-:W-:Y:S01]  /*0080*/  CS2R R14, SRZ ;  /* 0x00000000000e7805 */ /* 0x000fe2000001ff00 */
[----:B------:R-:W4:Y:S01]  /*0090*/  S2R R33, SR_CTAID.X ;  /* 0x0000000000217919 */ /* 0x000f220000002500 */
[----:B------:R-:W5:Y:S08]  /*00a0*/  LDC.64 R28, c[0x0][0x220] ;  /* 0x00008800ff1c7b82 */ /* 0x000f700000000a00 */
[----:B------:R-:W2:Y:S01]  /*00b0*/  LDC.64 R16, c[0x0][0x218] ;  /* 0x00008600ff107b82 */ /* 0x000ea20000000a00 */
[----:B-1----:R-:W-:-:S02]  /*00c0*/  IMAD.SHL.U32 R3, R3, 0x40, RZ ;  /* 0x0000004003037824 */ /* 0x002fc400078e00ff */
[----:B---3--:R-:W-:Y:S02]  /*00d0*/  IMAD.SHL.U32 R0, R2, 0x4, RZ ;  /* 0x0000000402007824 */ /* 0x008fe400078e00ff */
[----:B----4-:R-:W-:-:S03]  /*00e0*/  IMAD.SHL.U32 R33, R33, 0x40, RZ ;  /* 0x0000004021217824 */ /* 0x010fc600078e00ff */
[----:B------:R-:W-:Y:S02]  /*00f0*/  LOP3.LUT R34, R3, 0x3c, R0, 0xf8, !PT ;  /* 0x0000003c03227812 */ /* 0x000fe400078ef800 */
[----:B------:R-:W-:Y:S02]  /*0100*/  SHF.R.U32.HI R0, RZ, 0x4, R2 ;  /* 0x00000004ff007819 */ /* 0x000fe40000011602 */
[C---:B------:R-:W-:Y:S01]  /*0110*/  ISETP.GE.AND P0, PT, R34.reuse, 0x500, PT ;  /* 0x000005002200780c */ /* 0x040fe20003f06270 */
[----:B------:R-:W-:Y:S01]  /*0120*/  IMAD.HI R4, R34, 0x66666667, RZ ;  /* 0x6666666722047827 */ /* 0x000fe200078e02ff */
[----:B------:R-:W-:-:S04]  /*0130*/  SGXT.U32 R0, R0, 0x4 ;  /* 0x000000040000781a */ /* 0x000fc80000000000 */
[----:B------:R-:W-:Y:S02]  /*0140*/  SHF.R.U32.HI R5, RZ, 0x1f, R4 ;  /* 0x0000001fff057819 */ /* 0x000fe40000011604 */
[----:B------:R-:W-:Y:S02]  /*0150*/  LOP3.LUT R6, R33, 0x10, R0, 0xfe, !PT ;  /* 0x0000001021067812 */ /* 0x000fe400078efe00 */
[----:B------:R-:W-:Y:S02]  /*0160*/  LEA.HI.SX32 R5, R4, R5, 0x19 ;  /* 0x0000000504057211 */ /* 0x000fe400078fcaff */
[----:B------:R-:W-:Y:S02]  /*0170*/  ISETP.LT.AND P2, PT, R6, 0x31, !P0 ;  /* 0x000000310600780c */ /* 0x000fe40004741270 */
[----:B------:R-:W-:Y:S01]  /*0180*/  LOP3.LUT R4, R33, R0, RZ, 0xfc, !PT ;  /* 0x0000000021047212 */ /* 0x000fe200078efcff */
[----:B------:R-:W-:Y:S01]  /*0190*/  IMAD R34, R5, -0x140, R34 ;  /* 0xfffffec005227824 */ /* 0x000fe200078e0222 */
[----:B------:R-:W-:-:S02]  /*01a0*/  LOP3.LUT R6, R33, 0x20, R0, 0xfe, !PT ;  /* 0x0000002021067812 */ /* 0x000fc400078efe00 */
[----:B------:R-:W-:Y:S01]  /*01b0*/  ISETP.LT.AND P1, PT, R4, 0x31, !P0 ;  /* 0x000000310400780c */ /* 0x000fe20004721270 */
[----:B------:R-:W-:Y:S01]  /*01c0*/  IMAD R5, R5, 0x3d40, R34 ;  /* 0x00003d4005057824 */ /* 0x000fe200078e0222 */
[----:B------:R-:W-:Y:S02]  /*01d0*/  ISETP.LT.AND P3, PT, R6, 0x31, !P0 ;  /* 0x000000310600780c */ /* 0x000fe40004761270 */
[----:B------:R-:W-:Y:S01]  /*01e0*/  LOP3.LUT R7, R33, 0x30, R0, 0xfe, !PT ;  /* 0x0000003021077812 */ /* 0x000fe200078efe00 */
[----:B------:R-:W-:Y:S01]  /*01f0*/  IMAD R25, R4, 0x140, R5 ;  /* 0x0000014004197824 */ /* 0x000fe200078e0205 */
[----:B------:R-:W-:Y:S01]  /*0200*/  CS2R R4, SRZ ;  /* 0x0000000000047805 */ /* 0x000fe2000001ff00 */
[----:B-----5:R-:W-:Y:S01]  /*0210*/  IMAD.WIDE R28, R34, 0x4, R28 ;  /* 0x00000004221c7825 */ /* 0x020fe200078e021c */
[----:B------:R-:W-:Y:S02]  /*0220*/  ISETP.LT.AND P4, PT, R7, 0x31, !P0 ;  /* 0x000000310700780c */ /* 0x000fe40004781270 */
[----:B------:R-:W-:-:S02]  /*0230*/  CS2R R6, SRZ ;  /* 0x0000000000067805 */ /* 0x000fc4000001ff00 */
[----:B------:R-:W-:Y:S01]  /*0240*/  IADD3 R31, R25, 0x1400, RZ ;  /* 0x00001400191f7810 */ /* 0x000fe20007ffe0ff */
[C---:B------:R-:W-:Y:S02]  /*0250*/  VIADD R27, R25.reuse, 0x2800 ;  /* 0x00002800191b7836 */ /* 0x040fe40000000000 */
[C---:B------:R-:W-:Y:S02]  /*0260*/  VIADD R19, R25.reuse, 0x3c00 ;  /* 0x00003c0019137836 */ /* 0x040fe40000000000 */
[----:B--2---:R-:W-:-:S04]  /*0270*/  IMAD.WIDE R24, R25, 0x4, R36 ;  /* 0x0000000419187825 */ /* 0x004fc800078e0224 */
[----:B------:R-:W-:Y:S01]  /*0280*/  IMAD.WIDE R26, R27, 0x4, R36 ;  /* 0x000000041b1a7825 */ /* 0x000fe200078e0224 */
[----:B------:R1:W2:Y:S03]  /*0290*/  @P1 LDG.E.EL.128 R4, desc[UR6][R24.64] ;  /* 0x0000000618041981 */ /* 0x0002a6000c2e1d00 */
[----:B0-----:R-:W-:Y:S01]  /*02a0*/  IMAD.WIDE R16, R34, 0x4, R16 ;  /* 0x0000000422107825 */ /* 0x001fe200078e0210 */
[----:B------:R0:W3:Y:S01]  /*02b0*/  @P3 LDG.E.EL.128 R8, desc[UR6][R26.64] ;  /* 0x000000061a083981 */ /* 0x0000e2000c2e1d00 */
[----:B------:R-:W-:Y:S02]  /*02c0*/  CS2R R20, SRZ ;  /* 0x0000000000147805 */ /* 0x000fe4000001ff00 */
[----:B------:R-:W-:Y:S01]  /*02d0*/  IMAD.WIDE R30, R31, 0x4, R36 ;  /* 0x000000041f1e7825 */ /* 0x000fe200078e0224 */
[----:B------:R4:W3:Y:S01]  /*02e0*/  @!P0 LDG.E.EL.128 R12, desc[UR6][R16.64] ;  /* 0x00000006100c8981 */ /* 0x0008e2000c2e1d00 */
[----:B-1----:R-:W-:-:S02]  /*02f0*/  CS2R R24, SRZ ;  /* 0x0000000000187805 */ /* 0x002fc4000001ff00 */
[----:B------:R-:W-:Y:S01]  /*0300*/  IMAD.WIDE R36, R19, 0x4, R36 ;  /* 0x0000000413247825 */ /* 0x000fe200078e0224 */
[----:B0-----:R-:W-:-:S06]  /*0310*/  CS2R R26, SRZ ;  /* 0x00000000001a7805 */ /* 0x001fcc000001ff00 */
[----:B------:R-:W5:Y:S01]  /*0320*/  @!P0 LDG.E.EL.128 R24, desc[UR6][R28.64] ;  /* 0x000000061c188981 */ /* 0x000f62000c2e1d00 */
[----:B------:R-:W-:Y:S02]  /*0330*/  CS2R R22, SRZ ;  /* 0x0000000000167805 */ /* 0x000fe4000001ff00 */
[----:B----4-:R-:W-:Y:S02]  /*0340*/  CS2R R16, SRZ ;  /* 0x0000000000107805 */ /* 0x010fe4000001ff00 */
[----:B------:R-:W-:Y:S02]  /*0350*/  CS2R R18, SRZ ;  /* 0x0000000000127805 */ /* 0x000fe4000001ff00 */
[----:B------:R-:W4:Y:S04]  /*0360*/  @P2 LDG.E.EL.128 R20, desc[UR6][R30.64] ;  /* 0x000000061e142981 */ /* 0x000f28000c2e1d00 */
[----:B------:R0:W2:Y:S02]  /*0370*/  @P4 LDG.E.EL.128 R16, desc[UR6][R36.64] ;  /* 0x0000000624104981 */ /* 0x0000a4000c2e1d00 */
[----:B0-----:R-:W0:Y:S01]  /*0380*/  LDC.64 R36, c[0x0][0x228] ;  /* 0x00008a00ff247b82 */ /* 0x001e220000000a00 */
[----:B------:R-:W-:Y:S01]  /*0390*/  IMAD.MOV.U32 R35, RZ, RZ, 0x3e800000 ;  /* 0x3e800000ff237424 */ /* 0x000fe200078e00ff */
[----:B------:R-:W-:-:S02]  /*03a0*/  CS2R R28, SRZ ;  /* 0x00000000001c7805 */ /* 0x000fc4000001ff00 */
[----:B------:R-:W-:Y:S01]  /*03b0*/  CS2R R30, SRZ ;  /* 0x00000000001e7805 */ /* 0x000fe2000001ff00 */
[----:B0-----:R-:W-:-:S05]  /*03c0*/  IMAD.WIDE R36, R34, 0x4, R36 ;  /* 0x0000000422247825 */ /* 0x001fca00078e0224 */
[----:B------:R0:W4:Y:S01]  /*03d0*/  @!P0 LDG.E.EL.128 R28, desc[UR6][R36.64] ;  /* 0x00000006241c8981 */ /* 0x000122000c2e1d00 */
[----:B---3--:R-:W-:Y:S01]  /*03e0*/  FADD R32, -R15, R11 ;  /* 0x0000000b0f207221 */ /* 0x008fe20000000100 */
[----:B-----5:R-:W-:Y:S01]  /*03f0*/  FADD R24, R24, 9.9999997473787516356e-06 ;  /* 0x3727c5ac18187421 */ /* 0x020fe20000000000 */
[----:B------:R-:W-:Y:S01]  /*0400*/  FADD R25, R25, 9.9999997473787516356e-06 ;  /* 0x3727c5ac19197421 */ /* 0x000fe20000000000 */
[----:B------:R-:W-:-:S04]  /*0410*/  FADD R26, R26, 9.9999997473787516356e-06 ;  /* 0x3727c5ac1a1a7421 */ /* 0x000fc80000000000 */
[----:B------:R-:W1:Y:S08]  /*0420*/  MUFU.SQRT R24, R24 ;  /* 0x0000001800187308 */ /* 0x000e700000002000 */
[----:B------:R-:W3:Y:S08]  /*0430*/  MUFU.SQRT R25, R25 ;  /* 0x0000001900197308 */ /* 0x000ef00000002000 */
[----:B------:R-:W5:Y:S01]  /*0440*/  MUFU.SQRT R11, R26 ;  /* 0x0000001a000b7308 */ /* 0x000f620000002000 */
[----:B-1----:R-:W-:-:S02]  /*0450*/  FSETP.GT.AND P1, PT, R24, 8.50705917302346158658e+37, PT ;  /* 0x7e8000001800780b */ /* 0x002fc40003f24000 */
[----:B------:R-:W-:Y:S02]  /*0460*/  FSETP.GEU.AND P4, PT, R24, 1.175494350822287508e-38, PT ;  /* 0x008000001800780b */ /* 0x000fe40003f8e000 */
[C---:B---3--:R-:W-:Y:S02]  /*0470*/  FSETP.GT.AND P2, PT, R25.reuse, 8.50705917302346158658e+37, PT ;  /* 0x7e8000001900780b */ /* 0x048fe40003f44000 */
[----:B------:R-:W-:Y:S02]  /*0480*/  FSETP.GEU.AND P5, PT, R25, 1.175494350822287508e-38, PT ;  /* 0x008000001900780b */ /* 0x000fe40003fae000 */
[C---:B-----5:R-:W-:Y:S02]  /*0490*/  FSETP.GT.AND P3, PT, R11.reuse, 8.50705917302346158658e+37, PT ;  /* 0x7e8000000b00780b */ /* 0x060fe40003f64000 */
[----:B------:R-:W-:-:S03]  /*04a0*/  FSETP.GEU.AND P6, PT, R11, 1.175494350822287508e-38, PT ;  /* 0x008000000b00780b */ /* 0x000fc60003fce000 */
[----:B------:R-:W-:Y:S01]  /*04b0*/  @P1 FMUL R24, R24, 0.25 ;  /* 0x3e80000018181820 */ /* 0x000fe20000400000 */
[----:B--2---:R-:W-:-:S03]  /*04c0*/  FADD R7, -R15, R7 ;  /* 0x000000070f077221 */ /* 0x004fc60000000100 */
[----:B------:R-:W-:Y:S01]  /*04d0*/  @P2 FMUL R25, R25, 0.25 ;  /* 0x3e80000019192820 */ /* 0x000fe20000400000 */
[C---:B------:R-:W-:Y:S01]  /*04e0*/  FADD R19, -R15.reuse, R19 ;  /* 0x000000130f137221 */ /* 0x040fe20000000100 */
[----:B------:R-:W-:Y:S01]  /*04f0*/  @!P4 FMUL R24, R24, 16777216 ;  /* 0x4b8000001818c820 */ /* 0x000fe20000400000 */
[----:B----4-:R-:W-:Y:S01]  /*0500*/  FADD R23, -R15, R23 ;  /* 0x000000170f177221 */ /* 0x010fe20000000100 */
[C---:B------:R-:W-:Y:S01]  /*0510*/  FADD R6, -R14.reuse, R6 ;  /* 0x000000060e067221 */ /* 0x040fe20000000100 */
[C---:B------:R-:W-:Y:S01]  /*0520*/  FADD R15, -R14.reuse, R10 ;  /* 0x0000000a0e0f7221 */ /* 0x040fe20000000100 */
[C---:B------:R-:W-:Y:S01]  /*0530*/  FADD R18, -R14.reuse, R18 ;  /* 0x000000120e127221 */ /* 0x040fe20000000100 */
[----:B------:R-:W-:Y:S01]  /*0540*/  FADD R22, -R14, R22 ;  /* 0x000000160e167221 */ /* 0x000fe20000000100 */
[----:B------:R-:W-:Y:S01]  /*0550*/  @P3 FMUL R11, R11, 0.25 ;  /* 0x3e8000000b0b3820 */ /* 0x000fe20000400000 */
[----:B------:R-:W-:Y:S01]  /*0560*/  FADD R14, -R13, R5 ;  /* 0x000000050d0e7221 */ /* 0x000fe20000000100 */
[----:B------:R-:W-:Y:S01]  /*0570*/  FADD R10, -R12, R4 ;  /* 0x000000040c0a7221 */ /* 0x000fe20000000100 */
[----:B------:R-:W-:Y:S01]  /*0580*/  @!P5 FMUL R25, R25, 16777216 ;  /* 0x4b8000001919d820 */ /* 0x000fe20000400000 */
[----:B------:R-:W1:Y:S01]  /*0590*/  LDC.64 R4, c[0x0][0x230] ;  /* 0x00008c00ff047b82 */ /* 0x000e620000000a00 */
[----:B------:R-:W2:Y:S01]  /*05a0*/  MUFU.RCP R24, R24 ;  /* 0x0000001800187308 */ /* 0x000ea20000001000 */
[----:B------:R-:W-:Y:S01]  /*05b0*/  @!P6 FMUL R11, R11, 16777216 ;  /* 0x4b8000000b0be820 */ /* 0x000fe20000400000 */
[C---:B------:R-:W-:Y:S01]  /*05c0*/  FADD R26, -R13.reuse, R9 ;  /* 0x000000090d1a7221 */ /* 0x040fe20000000100 */
[C---:B------:R-:W-:Y:S01]  /*05d0*/  FADD R17, -R13.reuse, R17 ;  /* 0x000000110d117221 */ /* 0x040fe20000000100 */
[----:B------:R-:W-:Y:S01]  /*05e0*/  FADD R21, -R13, R21 ;  /* 0x000000150d157221 */ /* 0x000fe20000000100 */
[----:B------:R-:W-:-:S03]  /*05f0*/  FSEL R9, R35, 1, P1 ;  /* 0x3f80000023097808 */ /* 0x000fc60000800000 */
[----:B------:R-:W3:Y:S01]  /*0600*/  MUFU.RCP R25, R25 ;  /* 0x0000001900197308 */ /* 0x000ee20000001000 */
[C---:B------:R-:W-:Y:S01]  /*0610*/  FADD R8, -R12.reuse, R8 ;  /* 0x000000080c087221 */ /* 0x040fe20000000100 */
[C---:B0-----:R-:W-:Y:S01]  /*0620*/  FADD R36, -R12.reuse, R16 ;  /* 0x000000100c247221 */ /* 0x041fe20000000100 */
[----:B------:R-:W-:-:S05]  /*0630*/  FADD R20, -R12, R20 ;  /* 0x000000140c147221 */ /* 0x000fca0000000100 */
[----:B------:R-:W0:Y:S01]  /*0640*/  MUFU.RCP R13, R11 ;  /* 0x0000000b000d7308 */ /* 0x000e220000001000 */
[----:B------:R-:W-:Y:S01]  /*0650*/  FSEL R12, R35, 1, P2 ;  /* 0x3f800000230c7808 */ /* 0x000fe20001000000 */
[----:B------:R-:W-:Y:S01]  /*0660*/  @!P4 FMUL R9, R9, 16777216 ;  /* 0x4b8000000909c820 */ /* 0x000fe20000400000 */
[----:B------:R-:W-:-:S03]  /*0670*/  FSEL R16, R35, 1, P3 ;  /* 0x3f80000023107808 */ /* 0x000fc60001800000 */
[----:B--2---:R-:W-:Y:S01]  /*0680*/  FMUL R9, R24, R9 ;  /* 0x0000000918097220 */ /* 0x004fe20000400000 */
[----:B------:R-:W-:Y:S01]  /*0690*/  @!P5 FMUL R12, R12, 16777216 ;  /* 0x4b8000000c0cd820 */ /* 0x000fe20000400000 */
[----:B------:R-:W-:Y:S02]  /*06a0*/  @!P6 FMUL R16, R16, 16777216 ;  /* 0x4b8000001010e820 */ /* 0x000fe40000400000 */
[-C--:B------:R-:W-:Y:S01]  /*06b0*/  FMUL R37, R20, R9.reuse ;  /* 0x0000000914257220 */ /* 0x080fe20000400000 */
[----:B---3--:R-:W-:Y:S01]  /*06c0*/  FMUL R12, R25, R12 ;  /* 0x0000000c190c7220 */ /* 0x008fe20000400000 */
[-C--:B------:R-:W-:Y:S01]  /*06d0*/  FMUL R25, R10, R9.reuse ;  /* 0x000000090a197220 */ /* 0x080fe20000400000 */
[-C--:B------:R-:W-:Y:S01]  /*06e0*/  FMUL R20, R36, R9.reuse ;  /* 0x0000000924147220 */ /* 0x080fe20000400000 */
[----:B0-----:R-:W-:Y:S01]  /*06f0*/  FMUL R13, R13, R16 ;  /* 0x000000100d0d7220 */ /* 0x001fe20000400000 */
[----:B------:R-:W-:Y:S01]  /*0700*/  FMUL R16, R8, R9 ;  /* 0x0000000908107220 */ /* 0x000fe20000400000 */
[----:B------:R-:W-:-:S02]  /*0710*/  CS2R R8, SRZ ;  /* 0x0000000000087805 */ /* 0x000fc4000001ff00 */
[----:B------:R-:W-:Y:S01]  /*0720*/  CS2R R10, SRZ ;  /* 0x00000000000a7805 */ /* 0x000fe2000001ff00 */
[----:B-1----:R-:W-:-:S05]  /*0730*/  IMAD.WIDE R4, R34, 0x4, R4 ;  /* 0x0000000422047825 */ /* 0x002fca00078e0204 */
[----:B------:R0:W2:Y:S01]  /*0740*/  @!P0 LDG.E.EL.128 R8, desc[UR6][R4.64] ;  /* 0x0000000604088981 */ /* 0x0000a2000c2e1d00 */
[----:B------:R-:W-:-:S04]  /*0750*/  FADD R27, R27, 9.9999997473787516356e-06 ;  /* 0x3727c5ac1b1b7421 */ /* 0x000fc80000000000 */
[----:B------:R-:W1:Y:S01]  /*0760*/  MUFU.SQRT R24, R27 ;  /* 0x0000001b00187308 */ /* 0x000e620000002000 */
[----:B------:R-:W3:Y:S01]  /*0770*/  S2UR UR5, SR_CgaCtaId ;  /* 0x00000000000579c3 */ /* 0x000ee20000008800 */
[----:B------:R-:W-:Y:S01]  /*0780*/  UMOV UR4, 0x400 ;  /* 0x0000040000047882 */ /* 0x000fe20000000000 */
[C---:B-1----:R-:W-:Y:S02]  /*0790*/  FSETP.GT.AND P0, PT, R24.reuse, 8.50705917302346158658e+37, PT ;  /* 0x7e8000001800780b */ /* 0x042fe40003f04000 */
[----:B------:R-:W-:Y:S01]  /*07a0*/  FSETP.GEU.AND P1, PT, R24, 1.175494350822287508e-38, PT ;  /* 0x008000001800780b */ /* 0x000fe20003f2e000 */
[----:B0-----:R-:W-:-:S05]  /*07b0*/  IMAD.SHL.U32 R4, R2, 0x100, RZ ;  /* 0x0000010002047824 */ /* 0x001fca00078e00ff */
[----:B------:R-:W-:Y:S01]  /*07c0*/  LOP3.LUT R5, R4, 0xf00, RZ, 0xc0, !PT ;  /* 0x00000f0004057812 */ /* 0x000fe200078ec0ff */
[----:B---3--:R-:W-:-:S04]  /*07d0*/  UPRMT UR4, UR5, 0x654, UR4 ;  /* 0x0000065405047896 */ /* 0x008fc80008000004 */
[----:B------:R-:W-:-:S04]  /*07e0*/  @P0 FMUL R24, R24, 0.25 ;  /* 0x3e80000018180820 */ /* 0x000fc80000400000 */
[----:B------:R-:W-:Y:S01]  /*07f0*/  @!P1 FMUL R24, R24, 16777216 ;  /* 0x4b80000018189820 */ /* 0x000fe20000400000 */
[C---:B------:R-:W-:Y:S02]  /*0800*/  LOP3.LUT R4, R5.reuse, R0, RZ, 0xfc, !PT ;  /* 0x0000000005047212 */ /* 0x040fe400078efcff */
[C---:B------:R-:W-:Y:S02]  /*0810*/  LEA.HI R27, R5.reuse, UR4, RZ, 0x1c ;  /* 0x00000004051b7c11 */ /* 0x040fe4000f8fe0ff */
[----:B------:R-:W-:Y:S01]  /*0820*/  LOP3.LUT R0, R5, 0x80, RZ, 0xfc, !PT ;  /* 0x0000008005007812 */ /* 0x000fe200078efcff */
[----:B------:R-:W0:Y:S01]  /*0830*/  MUFU.RCP R24, R24 ;  /* 0x0000001800187308 */ /* 0x000e220000001000 */
[----:B------:R-:W-:Y:S01]  /*0840*/  FSEL R35, R35, 1, P0 ;  /* 0x3f80000023237808 */ /* 0x000fe20000000000 */
[-C--:B------:R-:W-:Y:S01]  /*0850*/  FMUL R14, R14, R12.reuse ;  /* 0x0000000c0e0e7220 */ /* 0x080fe20000400000 */
[----:B------:R-:W-:-:S03]  /*0860*/  FMUL R26, R26, R12 ;  /* 0x0000000c1a1a7220 */ /* 0x000fc60000400000 */
[----:B------:R-:W-:Y:S01]  /*0870*/  @!P1 FMUL R35, R35, 16777216 ;  /* 0x4b80000023239820 */ /* 0x000fe20000400000 */
[----:B------:R-:W-:-:S03]  /*0880*/  FMUL R15, R15, R13 ;  /* 0x0000000d0f0f7220 */ /* 0x000fc60000400000 */
[----:B0-----:R-:W-:-:S04]  /*0890*/  FMUL R24, R24, R35 ;  /* 0x0000002318187220 */ /* 0x001fc80000400000 */
[----:B------:R-:W-:Y:S01]  /*08a0*/  FMUL R32, R32, R24 ;  /* 0x0000001820207220 */ /* 0x000fe20000400000 */
[----:B------:R-:W-:-:S04]  /*08b0*/  LOP3.LUT R33, R33, 0x3f, R2, 0xf8, !PT ;  /* 0x0000003f21217812 */ /* 0x000fc800078ef802 */
[----:B------:R-:W-:Y:S01]  /*08c0*/  ISETP.GE.AND P0, PT, R33, 0x31, PT ;  /* 0x000000312100780c */ /* 0x000fe20003f06270 */
[-CC-:B--2---:R-:W-:Y:S01]  /*08d0*/  FFMA R25, R25, R28.reuse, R8.reuse ;  /* 0x0000001c19197223 */ /* 0x184fe20000000008 */
[-CC-:B------:R-:W-:Y:S01]  /*08e0*/  FFMA R37, R37, R28.reuse, R8.reuse ;  /* 0x0000001c25257223 */ /* 0x180fe20000000008 */
[-CC-:B------:R-:W-:Y:S01]  /*08f0*/  FFMA R16, R16, R28.reuse, R8.reuse ;  /* 0x0000001c10107223 */ /* 0x180fe20000000008 */
[----:B------:R-:W-:Y:S01]  /*0900*/  FFMA R20, R20, R28, R8 ;  /* 0x0000001c14147223 */ /* 0x000fe20000000008 */
[C---:B------:R-:W-:Y:S01]  /*0910*/  LOP3.LUT R28, R5.reuse, 0x40, RZ, 0xfc, !PT ;  /* 0x00000040051c7812 */ /* 0x040fe200078efcff */
[----:B------:R-:W-:Y:S01]  /*0920*/  IMAD R8, R4, 0x4, R27 ;  /* 0x0000000404087824 */ /* 0x000fe200078e021b */
[----:B------:R-:W-:Y:S02]  /*0930*/  LOP3.LUT R5, R5, 0xc0, RZ, 0xfc, !PT ;  /* 0x000000c005057812 */ /* 0x000fe400078efcff */
[----:B------:R-:W-:Y:S02]  /*0940*/  LEA.HI R27, R28, UR4, RZ, 0x1c ;  /* 0x000000041c1b7c11 */ /* 0x000fe4000f8fe0ff */
[----:B------:R-:W-:-:S02]  /*0950*/  LEA.HI R28, R0, UR4, RZ, 0x1c ;  /* 0x00000004001c7c11 */ /* 0x000fc4000f8fe0ff */
[----:B------:R-:W-:-:S03]  /*0960*/  LEA.HI R34, R5, UR4, RZ, 0x1c ;  /* 0x0000000405227c11 */ /* 0x000fc6000f8fe0ff */
[----:B------:R-:W-:Y:S02]  /*0970*/  IMAD R5, R4, 0x4, R28 ;  /* 0x0000000404057824 */ /* 0x000fe400078e021c */
[-C--:B------:R-:W-:Y:S01]  /*0980*/  FMUL R28, R21, R12.reuse ;  /* 0x0000000c151c7220 */ /* 0x080fe20000400000 */
[----:B------:R-:W-:Y:S01]  /*0990*/  FMUL R12, R17, R12 ;  /* 0x0000000c110c7220 */ /* 0x000fe20000400000 */
[-C--:B------:R-:W-:Y:S02]  /*09a0*/  FMUL R17, R6, R13.reuse ;  /* 0x0000000d06117220 */ /* 0x080fe40000400000 */
[----:B------:R-:W0:Y:S01]  /*09b0*/  S2R R6, SR_TID.X ;  /* 0x0000000000067919 */ /* 0x000e220000002100 */
[-C--:B------:R-:W-:Y:S01]  /*09c0*/  FMUL R21, R22, R13.reuse ;  /* 0x0000000d16157220 */ /* 0x080fe20000400000 */
[----:B------:R-:W-:Y:S01]  /*09d0*/  FMUL R13, R18, R13 ;  /* 0x0000000d120d7220 */ /* 0x000fe20000400000 */
[-C--:B------:R-:W-:Y:S01]  /*09e0*/  FMUL R18, R7, R24.reuse ;  /* 0x0000001807127220 */ /* 0x080fe20000400000 */
[-C--:B------:R-:W-:Y:S01]  /*09f0*/  FMUL R22, R23, R24.reuse ;  /* 0x0000001817167220 */ /* 0x080fe20000400000 */
[----:B------:R-:W-:Y:S01]  /*0a00*/  FMUL R24, R19, R24 ;  /* 0x0000001813187220 */ /* 0x000fe20000400000 */
[-CC-:B------:R-:W-:Y:S01]  /*0a10*/  FFMA R7, R14, R29.reuse, R9.reuse ;  /* 0x0000001d0e077223 */ /* 0x180fe20000000009 */
[-CC-:B------:R-:W-:Y:S01]  /*0a20*/  FFMA R19, R28, R29.reuse, R9.reuse ;  /* 0x0000001d1c137223 */ /* 0x180fe20000000009 */
[-CC-:B------:R-:W-:Y:S01]  /*0a30*/  FFMA R23, R26, R29.reuse, R9.reuse ;  /* 0x0000001d1a177223 */ /* 0x180fe20000000009 */
[----:B------:R-:W-:Y:S01]  /*0a40*/  FFMA R9, R12, R29, R9 ;  /* 0x0000001d0c097223 */ /* 0x000fe20000000009 */
[C---:B------:R-:W-:Y:S01]  /*0a50*/  LEA R0, R4.reuse, R27, 0x2 ;  /* 0x0000001b04007211 */ /* 0x040fe200078e10ff */
[-CC-:B------:R-:W-:Y:S01]  /*0a60*/  FFMA R12, R17, R30.reuse, R10.reuse ;  /* 0x0000001e110c7223 */ /* 0x180fe2000000000a */
[-CC-:B------:R-:W-:Y:S01]  /*0a70*/  FFMA R14, R21, R30.reuse, R10.reuse ;  /* 0x0000001e150e7223 */ /* 0x180fe2000000000a */
[-CC-:B------:R-:W-:Y:S01]  /*0a80*/  FFMA R26, R15, R30.reuse, R10.reuse ;  /* 0x0000001e0f1a7223 */ /* 0x180fe2000000000a */
[----:B------:R-:W-:Y:S01]  /*0a90*/  FFMA R10, R13, R30, R10 ;  /* 0x0000001e0d0a7223 */ /* 0x000fe2000000000a */
[----:B------:R-:W-:-:S02]  /*0aa0*/  IMAD R4, R4, 0x4, R34 ;  /* 0x0000000404047824 */ /* 0x000fc400078e0222 */
[-CC-:B------:R-:W-:Y:S01]  /*0ab0*/  FFMA R13, R18, R31.reuse, R11.reuse ;  /* 0x0000001f120d7223 */ /* 0x180fe2000000000b */
[----:B------:R-:W-:Y:S01]  /*0ac0*/  STS [R8], R25 ;  /* 0x0000001908007388 */ /* 0x000fe20000000800 */
[----:B------:R-:W-:-:S03]  /*0ad0*/  FFMA R15, R22, R31, R11 ;  /* 0x0000001f160f7223 */ /* 0x000fc6000000000b */
[----:B------:R0:W-:Y:S04]  /*0ae0*/  STS [R0+0x100], R7 ;  /* 0x0001000700007388 */ /* 0x0001e80000000800 */
[----:B------:R1:W-:Y:S01]  /*0af0*/  STS [R5+0x200], R12 ;  /* 0x0002000c05007388 */ /* 0x0003e20000000800 */
[----:B------:R-:W-:-:S03]  /*0b00*/  FFMA R17, R32, R31, R11 ;  /* 0x0000001f20117223 */ /* 0x000fc6000000000b */
[----:B------:R2:W-:Y:S04]  /*0b10*/  STS [R4+0x300], R13 ;  /* 0x0003000d04007388 */ /* 0x0005e80000000800 */
[----:B------:R-:W-:Y:S04]  /*0b20*/  STS [R8+0x40], R37 ;  /* 0x0000402508007388 */ /* 0x000fe80000000800 */
[----:B------:R-:W-:Y:S04]  /*0b30*/  STS [R0+0x140], R19 ;  /* 0x0001401300007388 */ /* 0x000fe80000000800 */
[----:B------:R3:W-:Y:S01]  /*0b40*/  STS [R5+0x240], R14 ;  /* 0x0002400e05007388 */ /* 0x0007e20000000800 */
[----:B------:R-:W-:-:S03]  /*0b50*/  FFMA R11, R24, R31, R11 ;  /* 0x0000001f180b7223 */ /* 0x000fc6000000000b */
[----:B------:R-:W-:Y:S04]  /*0b60*/  STS [R4+0x340], R15 ;  /* 0x0003400f04007388 */ /* 0x000fe80000000800 */
[----:B------:R-:W-:Y:S04]  /*0b70*/  STS [R8+0x80], R16 ;  /* 0x0000801008007388 */ /* 0x000fe80000000800 */
[----:B------:R-:W-:Y:S04]  /*0b80*/  STS [R0+0x180], R23 ;  /* 0x0001801700007388 */ /* 0x000fe80000000800 */
[----:B------:R-:W-:Y:S04]  /*0b90*/  STS [R5+0x280], R26 ;  /* 0x0002801a05007388 */ /* 0x000fe80000000800 */
[----:B------:R-:W-:Y:S04]  /*0ba0*/  STS [R4+0x380], R17 ;  /* 0x0003801104007388 */ /* 0x000fe80000000800 */
[----:B------:R4:W-:Y:S04]  /*0bb0*/  STS [R8+0xc0], R20 ;  /* 0x0000c01408007388 */ /* 0x0009e80000000800 */
[----:B------:R-:W-:Y:S04]  /*0bc0*/  STS [R0+0x1c0], R9 ;  /* 0x0001c00900007388 */ /* 0x000fe80000000800 */
[----:B------:R-:W-:Y:S04]  /*0bd0*/  STS [R5+0x2c0], R10 ;  /* 0x0002c00a05007388 */ /* 0x000fe80000000800 */
[----:B------:R5:W-:Y:S01]  /*0be0*/  STS [R4+0x3c0], R11 ;  /* 0x0003c00b04007388 */ /* 0x000be20000000800 */
[----:B0-----:R-:W-:-:S02]  /*0bf0*/  LOP3.LUT R7, R6, 0xff, RZ, 0xc0, !PT ;  /* 0x000000ff06077812 */ /* 0x001fc400078ec0ff */
[----:B------:R-:W-:-:S04]  /*0c00*/  SHF.R.U32.HI R6, RZ, 0x4, R6 ;  /* 0x00000004ff067819 */ /* 0x000fc80000011606 */
[----:B------:R-:W-:Y:S02]  /*0c10*/  LOP3.LUT R6, R6, 0xc, RZ, 0xc0, !PT ;  /* 0x0000000c06067812 */ /* 0x000fe400078ec0ff */
[----:B-1----:R-:W-:-:S03]  /*0c20*/  LOP3.LUT R12, R7, 0x100, RZ, 0xfc, !PT ;  /* 0x00000100070c7812 */ /* 0x002fc600078efcff */
[----:B------:R-:W-:Y:S01]  /*0c30*/  VIADD R6, R6, UR4 ;  /* 0x0000000406067c36 */ /* 0x000fe20008000000 */
[C---:B--2---:R-:W-:Y:S02]  /*0c40*/  LOP3.LUT R13, R7.reuse, 0x200, RZ, 0xfc, !PT ;  /* 0x00000200070d7812 */ /* 0x044fe400078efcff */
[C---:B---3--:R-:W-:Y:S02]  /*0c50*/  LOP3.LUT R14, R7.reuse, 0x300, RZ, 0xfc, !PT ;  /* 0x00000300070e7812 */ /* 0x048fe400078efcff */
[----:B------:R-:W-:Y:S02]  /*0c60*/  SHF.R.U32.HI R12, RZ, 0x4, R12 ;  /* 0x00000004ff0c7819 */ /* 0x000fe4000001160c */
[----:B------:R-:W-:Y:S01]  /*0c70*/  LEA R6, R7, R6, 0x2 ;  /* 0x0000000607067211 */ /* 0x000fe200078e10ff */
[----:B------:R-:W-:Y:S01]  /*0c80*/  BAR.SYNC.DEFER_BLOCKING 0x0 ;  /* 0x0000000000007b1d */ /* 0x000fe20000010000 */
[----:B------:R-:W-:Y:S02]  /*0c90*/  SHF.R.U32.HI R13, RZ, 0x4, R13 ;  /* 0x00000004ff0d7819 */ /* 0x000fe4000001160d */
[----:B------:R-:W-:-:S02]  /*0ca0*/  SHF.R.U32.HI R14, RZ, 0x4, R14 ;  /* 0x00000004ff0e7819 */ /* 0x000fc4000001160e */
[----:B----4-:R-:W-:Y:S02]  /*0cb0*/  LOP3.LUT R8, R7, 0x400, RZ, 0xfc, !PT ;  /* 0x0000040007087812 */ /* 0x010fe400078efcff */
[----:B------:R-:W-:Y:S02]  /*0cc0*/  LOP3.LUT R12, R12, 0x1c, RZ, 0xc0, !PT ;  /* 0x0000001c0c0c7812 */ /* 0x000fe400078ec0ff */
[----:B------:R-:W-:Y:S02]  /*0cd0*/  LOP3.LUT R13, R13, 0x2c, RZ, 0xc0, !PT ;  /* 0x0000002c0d0d7812 */ /* 0x000fe400078ec0ff */
[----:B------:R-:W-:Y:S01]  /*0ce0*/  LOP3.LUT R14, R14, 0x3c, RZ, 0xc0, !PT ;  /* 0x0000003c0e0e7812 */ /* 0x000fe200078ec0ff */
[----:B------:R-:W-:Y:S01]  /*0cf0*/  VIADD R12, R12, UR4 ;  /* 0x000000040c0c7c36 */ /* 0x000fe20008000000 */
[----:B-----5:R-:W-:Y:S01]  /*0d00*/  SHF.R.U32.HI R4, RZ, 0x4, R8 ;  /* 0x00000004ff047819 */ /* 0x020fe20000011608 */
[----:B------:R-:W-:Y:S02]  /*0d10*/  VIADD R0, R13, UR4 ;  /* 0x000000040d007c36 */ /* 0x000fe40008000000 */
[----:B------:R-:W-:Y:S01]  /*0d20*/  VIADD R14, R14, UR4 ;  /* 0x000000040e0e7c36 */ /* 0x000fe20008000000 */
[----:B------:R-:W-:Y:S01]  /*0d30*/  LOP3.LUT R4, R4, 0x4c, RZ, 0xc0, !PT ;  /* 0x0000004c04047812 */ /* 0x000fe200078ec0ff */
[C---:B------:R-:W-:Y:S01]  /*0d40*/  IMAD R8, R7.reuse, 0x4, R12 ;  /* 0x0000000407087824 */ /* 0x040fe200078e020c */
[----:B------:R-:W0:Y:S01]  /*0d50*/  LDS R6, [R6] ;  /* 0x0000000006067984 */ /* 0x000e220000000800 */
[C---:B------:R-:W-:Y:S01]  /*0d60*/  IMAD R9, R7.reuse, 0x4, R0 ;  /* 0x0000000407097824 */ /* 0x040fe200078e0200 */
[----:B------:R-:W-:Y:S01]  /*0d70*/  IADD3 R10, R4, UR4, RZ ;  /* 0x00000004040a7c10 */ /* 0x000fe2000fffe0ff */
[----:B------:R-:W-:Y:S01]  /*0d80*/  IMAD R14, R7, 0x4, R14 ;  /* 0x00000004070e7824 */ /* 0x000fe200078e020e */
[----:B------:R-:W1:Y:S01]  /*0d90*/  LDC.64 R4, c[0x0][0x238] ;  /* 0x00008e00ff047b82 */ /* 0x000e620000000a00 */
[----:B------:R-:W2:Y:S01]  /*0da0*/  LDS R8, [R8+0x400] ;  /* 0x0004000008087984 */ /* 0x000ea20000000800 */
[----:B------:R-:W-:-:S03]  /*0db0*/  SHF.R.U32.HI R0, RZ, 0x6, R2 ;  /* 0x00000006ff007819 */ /* 0x000fc60000011602 */
[----:B------:R3:W4:Y:S04]  /*0dc0*/  LDS R21, [R9+0x800] ;  /* 0x0008000009157984 */ /* 0x0007280000000800 */
[----:B------:R-:W5:Y:S01]  /*0dd0*/  LDS R2, [R14+0xc00] ;  /* 0x000c00000e027984 */ /* 0x000f620000000800 */
[----:B------:R-:W-:Y:S01]  /*0de0*/  SGXT.U32 R0, R0, 0x2 ;  /* 0x000000020000781a */ /* 0x000fe20000000000 */
[----:B------:R-:W-:-:S03]  /*0df0*/  IMAD R12, R7, 0x4, R10 ;  /* 0x00000004070c7824 */ /* 0x000fc600078e020a */
[----:B------:R-:W-:Y:S02]  /*0e00*/  LOP3.LUT R0, R0, R3, RZ, 0xfc, !PT ;  /* 0x0000000300007212 */ /* 0x000fe400078efcff */
[----:B------:R0:W2:Y:S02]  /*0e10*/  LDS R23, [R12+0x1000] ;  /* 0x001000000c177984 */ /* 0x0000a40000000800 */
[C---:B------:R-:W-:Y:S02]  /*0e20*/  LOP3.LUT R3, R0.reuse, 0x3c, RZ, 0xfc, !PT ;  /* 0x0000003c00037812 */ /* 0x040fe400078efcff */
[C---:B------:R-:W-:Y:S02]  /*0e30*/  ISETP.LT.AND P5, PT, R0.reuse, 0x500, !P0 ;  /* 0x000005000000780c */ /* 0x040fe400047a1270 */
[C---:B---3--:R-:W-:Y:S02]  /*0e40*/  LOP3.LUT R9, R0.reuse, 0x38, RZ, 0xfc, !PT ;  /* 0x0000003800097812 */ /* 0x048fe400078efcff */
[----:B------:R-:W-:Y:S01]  /*0e50*/  ISETP.LT.AND P1, PT, R3, 0x500, !P0 ;  /* 0x000005000300780c */ /* 0x000fe20004721270 */
[C---:B------:R-:W-:Y:S01]  /*0e60*/  IMAD R3, R0.reuse, 0x31, R33 ;  /* 0x0000003100037824 */ /* 0x040fe200078e0221 */
[----:B------:R-:W-:-:S02]  /*0e70*/  LOP3.LUT R11, R0, 0x4, RZ, 0xfc, !PT ;  /* 0x00000004000b7812 */ /* 0x000fc400078efcff */
[C---:B------:R-:W-:Y:S02]  /*0e80*/  LOP3.LUT R10, R0.reuse, 0x8, RZ, 0xfc, !PT ;  /* 0x00000008000a7812 */ /* 0x040fe400078efcff */
[----:B------:R-:W-:Y:S02]  /*0e90*/  ISETP.LT.AND P2, PT, R9, 0x500, !P0 ;  /* 0x000005000900780c */ /* 0x000fe40004741270 */
[----:B------:R-:W-:Y:S02]  /*0ea0*/  LOP3.LUT R9, R0, 0x10, RZ, 0xfc, !PT ;  /* 0x0000001000097812 */ /* 0x000fe400078efcff */
[----:B------:R-:W-:Y:S02]  /*0eb0*/  ISETP.LT.AND P3, PT, R11, 0x500, !P0 ;  /* 0x000005000b00780c */ /* 0x000fe40004761270 */
[----:B------:R-:W-:Y:S01]  /*0ec0*/  ISETP.LT.AND P4, PT, R10, 0x500, !P0 ;  /* 0x000005000a00780c */ /* 0x000fe20004781270 */
[----:B-1----:R-:W-:Y:S01]  /*0ed0*/  IMAD.WIDE R10, R3, 0x4, R4 ;  /* 0x00000004030a7825 */ /* 0x002fe200078e0204 */
[----:B------:R-:W-:-:S02]  /*0ee0*/  ISETP.LT.AND P6, PT, R9, 0x500, !P0 ;  /* 0x000005000900780c */ /* 0x000fc400047c1270 */
[----:B------:R-:W-:Y:S02]  /*0ef0*/  LOP3.LUT R9, R0, 0xc, RZ, 0xfc, !PT ;  /* 0x0000000c00097812 */ /* 0x000fe400078efcff */
[----:B0-----:R0:W-:Y:S02]  /*0f00*/  @P5 STG.E desc[UR6][R10.64], R6 ;  /* 0x000000060a005986 */ /* 0x0011e4000c101906 */
[----:B------:R-:W-:Y:S01]  /*0f10*/  ISETP.LT.AND P5, PT, R9, 0x500, !P0 ;  /* 0x000005000900780c */ /* 0x000fe200047a1270 */
[C---:B------:R-:W-:Y:S01]  /*0f20*/  VIADD R13, R3.reuse, 0xc4 ;  /* 0x000000c4030d7836 */ /* 0x040fe20000000000 */
[----:B------:R-:W-:Y:S01]  /*0f30*/  IADD3 R17, R3, 0x24c, RZ ;  /* 0x0000024c03117810 */ /* 0x000fe20007ffe0ff */
[----:B------:R-:W-:Y:S02]  /*0f40*/  VIADD R15, R3, 0x188 ;  /* 0x00000188030f7836 */ /* 0x000fe40000000000 */
[----:B------:R-:W-:-:S04]  /*0f50*/  IMAD.WIDE R12, R13, 0x4, R4 ;  /* 0x000000040d0c7825 */ /* 0x000fc800078e0204 */
[----:B------:R-:W-:Y:S01]  /*0f60*/  IMAD.WIDE R14, R15, 0x4, R4 ;  /* 0x000000040f0e7825 */ /* 0x000fe200078e0204 */
[----:B0-----:R-:W-:-:S03]  /*0f70*/  LOP3.LUT R6, R0, 0x18, RZ, 0xfc, !PT ;  /* 0x0000001800067812 */ /* 0x001fc600078efcff */
[----:B------:R-:W-:Y:S01]  /*0f80*/  IMAD.WIDE R16, R17, 0x4, R4 ;  /* 0x0000000411107825 */ /* 0x000fe200078e0204 */
[----:B--2---:R0:W-:Y:S01]  /*0f90*/  @P3 STG.E desc[UR6][R12.64], R8 ;  /* 0x000000080c003986 */ /* 0x0041e2000c101906 */
[----:B------:R-:W-:-:S03]  /*0fa0*/  LOP3.LUT R9, R0, 0x34, RZ, 0xfc, !PT ;  /* 0x0000003400097812 */ /* 0x000fc600078efcff */
[----:B----4-:R1:W-:Y:S04]  /*0fb0*/  @P4 STG.E desc[UR6][R14.64], R21 ;  /* 0x000000150e004986 */ /* 0x0103e8000c101906 */
[----:B-----5:R-:W-:Y:S01]  /*0fc0*/  @P5 STG.E desc[UR6][R16.64], R2 ;  /* 0x0000000210005986 */ /* 0x020fe2000c101906 */
[----:B------:R-:W-:Y:S02]  /*0fd0*/  ISETP.LT.AND P5, PT, R6, 0x500, !P0 ;  /* 0x000005000600780c */ /* 0x000fe400047a1270 */
[C---:B------:R-:W-:Y:S02]  /*0fe0*/  LOP3.LUT R6, R7.reuse, 0x500, RZ, 0xfc, !PT ;  /* 0x0000050007067812 */ /* 0x040fe400078efcff */
[----:B0-----:R-:W-:Y:S01]  /*0ff0*/  LOP3.LUT R8, R7, 0x600, RZ, 0xfc, !PT ;  /* 0x0000060007087812 */ /* 0x001fe200078efcff */
[----:B------:R-:W-:Y:S01]  /*1000*/  VIADD R19, R3, 0x310 ;  /* 0x0000031003137836 */ /* 0x000fe20000000000 */
[----:B------:R-:W-:-:S02]  /*1010*/  ISETP.LT.AND P3, PT, R9, 0x500, !P0 ;  /* 0x000005000900780c */ /* 0x000fc40004761270 */
[----:B------:R-:W-:Y:S02]  /*1020*/  LOP3.LUT R9, R0, 0x1c, RZ, 0xfc, !PT ;  /* 0x0000001c00097812 */ /* 0x000fe400078efcff */
[----:B------:R-:W-:Y:S02]  /*1030*/  SHF.R.U32.HI R6, RZ, 0x4, R6 ;  /* 0x00000004ff067819 */ /* 0x000fe40000011606 */
[----:B------:R-:W-:Y:S01]  /*1040*/  SHF.R.U32.HI R8, RZ, 0x4, R8 ;  /* 0x00000004ff087819 */ /* 0x000fe20000011608 */
[----:B------:R-:W-:Y:S01]  /*1050*/  IMAD.WIDE R10, R19, 0x4, R4 ;  /* 0x00000004130a7825 */ /* 0x000fe200078e0204 */
[----:B------:R-:W-:Y:S02]  /*1060*/  ISETP.LT.AND P4, PT, R9, 0x500, !P0 ;  /* 0x000005000900780c */ /* 0x000fe40004781270 */
[----:B------:R-:W-:Y:S02]  /*1070*/  LOP3.LUT R6, R6, 0x5c, RZ, 0xc0, !PT ;  /* 0x0000005c06067812 */ /* 0x000fe400078ec0ff */
[----:B------:R-:W-:-:S02]  /*1080*/  LOP3.LUT R8, R8, 0x6c, RZ, 0xc0, !PT ;  /* 0x0000006c08087812 */ /* 0x000fc400078ec0ff */
[----:B------:R-:W-:Y:S01]  /*1090*/  LOP3.LUT R9, R0, 0x14, RZ, 0xfc, !PT ;  /* 0x0000001400097812 */ /* 0x000fe200078efcff */
[----:B------:R0:W-:Y:S01]  /*10a0*/  @P6 STG.E desc[UR6][R10.64], R23 ;  /* 0x000000170a006986 */ /* 0x0001e2000c101906 */
[----:B------:R-:W-:Y:S01]  /*10b0*/  LOP3.LUT R12, R7, 0x800, RZ, 0xfc, !PT ;  /* 0x00000800070c7812 */ /* 0x000fe200078efcff */
[----:B------:R-:W-:Y:S01]  /*10c0*/  VIADD R6, R6, UR4 ;  /* 0x0000000406067c36 */ /* 0x000fe20008000000 */
[----:B------:R-:W-:Y:S01]  /*10d0*/  ISETP.LT.AND P6, PT, R9, 0x500, !P0 ;  /* 0x000005000900780c */ /* 0x000fe200047c1270 */
[----:B------:R-:W-:Y:S01]  /*10e0*/  VIADD R8, R8, UR4 ;  /* 0x0000000408087c36 */ /* 0x000fe20008000000 */
[C---:B------:R-:W-:Y:S01]  /*10f0*/  LOP3.LUT R9, R7.reuse, 0x700, RZ, 0xfc, !PT ;  /* 0x0000070007097812 */ /* 0x040fe200078efcff */
[C---:B------:R-:W-:Y:S01]  /*1100*/  IMAD R6, R7.reuse, 0x4, R6 ;  /* 0x0000000407067824 */ /* 0x040fe200078e0206 */
[C---:B-1----:R-:W-:Y:S02]  /*1110*/  LOP3.LUT R14, R7.reuse, 0xa00, RZ, 0xfc, !PT ;  /* 0x00000a00070e7812 */ /* 0x042fe400078efcff */
[----:B------:R-:W-:-:S02]  /*1120*/  LOP3.LUT R15, R7, 0xb00, RZ, 0xfc, !PT ;  /* 0x00000b00070f7812 */ /* 0x000fc400078efcff */
[----:B------:R-:W-:Y:S02]  /*1130*/  SHF.R.U32.HI R12, RZ, 0x4, R12 ;  /* 0x00000004ff0c7819 */ /* 0x000fe4000001160c */
[----:B------:R-:W-:Y:S02]  /*1140*/  SHF.R.U32.HI R9, RZ, 0x4, R9 ;  /* 0x00000004ff097819 */ /* 0x000fe40000011609 */
[C---:B------:R-:W-:Y:S02]  /*1150*/  LEA R8, R7.reuse, R8, 0x2 ;  /* 0x0000000807087211 */ /* 0x040fe400078e10ff */
[----:B0-----:R-:W-:Y:S02]  /*1160*/  SHF.R.U32.HI R10, RZ, 0x4, R14 ;  /* 0x00000004ff0a7819 */ /* 0x001fe4000001160e */
[----:B------:R-:W-:Y:S01]  /*1170*/  LOP3.LUT R12, R12, 0x8c, RZ, 0xc0, !PT ;  /* 0x0000008c0c0c7812 */ /* 0x000fe200078ec0ff */
[----:B------:R0:W1:Y:S01]  /*1180*/  LDS R14, [R6+0x1400] ;  /* 0x00140000060e7984 */ /* 0x0000620000000800 */
[----:B------:R-:W-:-:S02]  /*1190*/  LOP3.LUT R2, R7, 0xc00, RZ, 0xfc, !PT ;  /* 0x00000c0007027812 */ /* 0x000fc400078efcff */
[----:B------:R-:W-:Y:S02]  /*11a0*/  SHF.R.U32.HI R11, RZ, 0x4, R15 ;  /* 0x00000004ff0b7819 */ /* 0x000fe4000001160f */
[----:B------:R-:W-:Y:S01]  /*11b0*/  LOP3.LUT R9, R9, 0x7c, RZ, 0xc0, !PT ;  /* 0x0000007c09097812 */ /* 0x000fe200078ec0ff */
[----:B------:R-:W2:Y:S01]  /*11c0*/  LDS R15, [R8+0x1800] ;  /* 0x00180000080f7984 */ /* 0x000ea20000000800 */
[----:B------:R-:W-:Y:S01]  /*11d0*/  SHF.R.U32.HI R16, RZ, 0x4, R2 ;  /* 0x00000004ff107819 */ /* 0x000fe20000011602 */
[----:B------:R-:W-:Y:S02]  /*11e0*/  VIADD R12, R12, UR4 ;  /* 0x000000040c0c7c36 */ /* 0x000fe40008000000 */
[----:B------:R-:W-:Y:S01]  /*11f0*/  VIADD R2, R9, UR4 ;  /* 0x0000000409027c36 */ /* 0x000fe20008000000 */
[C---:B------:R-:W-:Y:S02]  /*1200*/  LOP3.LUT R13, R7.reuse, 0x900, RZ, 0xfc, !PT ;  /* 0x00000900070d7812 */ /* 0x040fe400078efcff */
[C---:B------:R-:W-:Y:S01]  /*1210*/  LOP3.LUT R18, R7.reuse, 0xe00, RZ, 0xfc, !PT ;  /* 0x00000e0007127812 */ /* 0x040fe200078efcff */
[----:B------:R-:W-:Y:S01]  /*1220*/  IMAD R2, R7, 0x4, R2 ;  /* 0x0000000407027824 */ /* 0x000fe200078e0202 */
[----:B------:R-:W-:-:S02]  /*1230*/  LOP3.LUT R9, R11, 0xbc, RZ, 0xc0, !PT ;  /* 0x000000bc0b097812 */ /* 0x000fc400078ec0ff */
[C---:B------:R-:W-:Y:S02]  /*1240*/  LEA R11, R7.reuse, R12, 0x2 ;  /* 0x0000000c070b7211 */ /* 0x040fe400078e10ff */
[----:B------:R-:W-:Y:S02]  /*1250*/  LOP3.LUT R17, R7, 0xd00, RZ, 0xfc, !PT ;  /* 0x00000d0007117812 */ /* 0x000fe400078efcff */
[----:B------:R-:W-:Y:S02]  /*1260*/  SHF.R.U32.HI R13, RZ, 0x4, R13 ;  /* 0x00000004ff0d7819 */ /* 0x000fe4000001160d */
[----:B------:R-:W-:Y:S01]  /*1270*/  SHF.R.U32.HI R19, RZ, 0x4, R18 ;  /* 0x00000004ff137819 */ /* 0x000fe20000011612 */
[----:B------:R-:W-:Y:S01]  /*1280*/  LDS R11, [R11+0x2000] ;  /* 0x002000000b0b7984 */ /* 0x000fe20000000800 */
[----:B------:R-:W-:Y:S02]  /*1290*/  SHF.R.U32.HI R17, RZ, 0x4, R17 ;  /* 0x00000004ff117819 */ /* 0x000fe40000011611 */
[----:B------:R-:W-:Y:S01]  /*12a0*/  LOP3.LUT R13, R13, 0x9c, RZ, 0xc0, !PT ;  /* 0x0000009c0d0d7812 */ /* 0x000fe200078ec0ff */
[----:B------:R3:W4:Y:S01]  /*12b0*/  LDS R18, [R2+0x1c00] ;  /* 0x001c000002127984 */ /* 0x0007220000000800 */
[----:B------:R-:W-:-:S02]  /*12c0*/  LOP3.LUT R10, R10, 0xac, RZ, 0xc0, !PT ;  /* 0x000000ac0a0a7812 */ /* 0x000fc400078ec0ff */
[----:B------:R-:W-:Y:S02]  /*12d0*/  LOP3.LUT R16, R16, 0xcc, RZ, 0xc0, !PT ;  /* 0x000000cc10107812 */ /* 0x000fe400078ec0ff */
[----:B------:R-:W-:Y:S01]  /*12e0*/  LOP3.LUT R17, R17, 0xdc, RZ, 0xc0, !PT ;  /* 0x000000dc11117812 */ /* 0x000fe200078ec0ff */
[----:B0-----:R-:W-:Y:S01]  /*12f0*/  VIADD R6, R13, UR4 ;  /* 0x000000040d067c36 */ /* 0x001fe20008000000 */
[----:B------:R-:W-:Y:S01]  /*1300*/  LOP3.LUT R12, R19, 0xec, RZ, 0xc0, !PT ;  /* 0x000000ec130c7812 */ /* 0x000fe200078ec0ff */
[----:B------:R-:W-:Y:S01]  /*1310*/  VIADD R10, R10, UR4 ;  /* 0x000000040a0a7c36 */ /* 0x000fe20008000000 */
[----:B---3--:R-:W-:Y:S01]  /*1320*/  IADD3 R2, R17, UR4, RZ ;  /* 0x0000000411027c10 */ /* 0x008fe2000fffe0ff */
[----:B------:R-:W-:Y:S02]  /*1330*/  VIADD R8, R9, UR4 ;  /* 0x0000000409087c36 */ /* 0x000fe40008000000 */
[----:B------:R-:W-:Y:S02]  /*1340*/  VIADD R16, R16, UR4 ;  /* 0x0000000410107c36 */ /* 0x000fe40008000000 */
[----:B------:R-:W-:-:S02]  /*1350*/  IMAD R6, R7, 0x4, R6 ;  /* 0x0000000407067824 */ /* 0x000fc400078e0206 */
[----:B------:R-:W-:Y:S02]  /*1360*/  VIADD R12, R12, UR4 ;  /* 0x000000040c0c7c36 */ /* 0x000fe40008000000 */
[C---:B------:R-:W-:Y:S01]  /*1370*/  IMAD R9, R7.reuse, 0x4, R10 ;  /* 0x0000000407097824 */ /* 0x040fe200078e020a */
[C---:B------:R-:W-:Y:S01]  /*1380*/  LEA R23, R7.reuse, R8, 0x2 ;  /* 0x0000000807177211 */ /* 0x040fe200078e10ff */
[C---:B------:R-:W-:Y:S01]  /*1390*/  IMAD R10, R7.reuse, 0x4, R16 ;  /* 0x00000004070a7824 */ /* 0x040fe200078e0210 */
[----:B------:R-:W0:Y:S01]  /*13a0*/  LDS R19, [R6+0x2400] ;  /* 0x0024000006137984 */ /* 0x000e220000000800 */
[C---:B------:R-:W-:Y:S02]  /*13b0*/  IMAD R8, R7.reuse, 0x4, R2 ;  /* 0x0000000407087824 */ /* 0x040fe400078e0202 */
[----:B------:R-:W-:Y:S01]  /*13c0*/  IMAD R2, R7, 0x4, R12 ;  /* 0x0000000407027824 */ /* 0x000fe200078e020c */
[----:B------:R-:W3:Y:S01]  /*13d0*/  LDS R9, [R9+0x2800] ;  /* 0x0028000009097984 */ /* 0x000ee20000000800 */
[----:B------:R-:W-:-:S02]  /*13e0*/  VIADD R17, R3, 0x3d4 ;  /* 0x000003d403117836 */ /* 0x000fc40000000000 */
[----:B------:R-:W-:Y:S01]  /*13f0*/  VIADD R13, R3, 0x498 ;  /* 0x00000498030d7836 */ /* 0x000fe20000000000 */
[----:B------:R5:W0:Y:S01]  /*1400*/  LDS R6, [R23+0x2c00] ;  /* 0x002c000017067984 */ /* 0x000a220000000800 */
[----:B------:R-:W-:-:S03]  /*1410*/  IMAD.WIDE R16, R17, 0x4, R4 ;  /* 0x0000000411107825 */ /* 0x000fc600078e0204 */
[----:B------:R-:W0:Y:S01]  /*1420*/  LDS R10, [R10+0x3000] ;  /* 0x003000000a0a7984 */ /* 0x000e220000000800 */
[----:B------:R-:W-:-:S03]  /*1430*/  IMAD.WIDE R12, R13, 0x4, R4 ;  /* 0x000000040d0c7825 */ /* 0x000fc600078e0204 */
[----:B------:R-:W0:Y:S04]  /*1440*/  LDS R8, [R8+0x3400] ;  /* 0x0034000008087984 */ /* 0x000e280000000800 */
[----:B------:R-:W0:Y:S01]  /*1450*/  LDS R2, [R2+0x3800] ;  /* 0x0038000002027984 */ /* 0x000e220000000800 */
[----:B------:R-:W-:-:S03]  /*1460*/  LOP3.LUT R22, R0, 0x20, RZ, 0xfc, !PT ;  /* 0x0000002000167812 */ /* 0x000fc600078efcff */
[----:B-1----:R-:W-:Y:S01]  /*1470*/  @P6 STG.E desc[UR6][R16.64], R14 ;  /* 0x0000000e10006986 */ /* 0x002fe2000c101906 */
[----:B------:R-:W-:-:S03]  /*1480*/  LOP3.LUT R24, R7, 0xf00, RZ, 0xfc, !PT ;  /* 0x00000f0007187812 */ /* 0x000fc600078efcff */
[----:B--2---:R1:W-:Y:S01]  /*1490*/  @P5 STG.E desc[UR6][R12.64], R15 ;  /* 0x0000000f0c005986 */ /* 0x0043e2000c101906 */
[----:B------:R-:W-:Y:S02]  /*14a0*/  ISETP.LT.AND P5, PT, R22, 0x500, !P0 ;  /* 0x000005001600780c */ /* 0x000fe400047a1270 */
[----:B------:R-:W-:Y:S02]  /*14b0*/  LOP3.LUT R20, R0, 0x24, RZ, 0xfc, !PT ;  /* 0x0000002400147812 */ /* 0x000fe400078efcff */
[----:B------:R-:W-:Y:S01]  /*14c0*/  IADD3 R21, R3, 0x55c, RZ ;  /* 0x0000055c03157810 */ /* 0x000fe20007ffe0ff */
[----:B-----5:R-:W-:Y:S01]  /*14d0*/  VIADD R23, R3, 0x620 ;  /* 0x0000062003177836 */ /* 0x020fe20000000000 */
[----:B------:R-:W-:Y:S02]  /*14e0*/  SHF.R.U32.HI R24, RZ, 0x4, R24 ;  /* 0x00000004ff187819 */ /* 0x000fe40000011618 */
[----:B------:R-:W-:Y:S01]  /*14f0*/  ISETP.LT.AND P6, PT, R20, 0x500, !P0 ;  /* 0x000005001400780c */ /* 0x000fe200047c1270 */
[----:B------:R-:W-:Y:S01]  /*1500*/  IMAD.WIDE R20, R21, 0x4, R4 ;  /* 0x0000000415147825 */ /* 0x000fe200078e0204 */
[----:B------:R-:W-:-:S03]  /*1510*/  LOP3.LUT R24, R24, 0xfc, RZ, 0xc0, !PT ;  /* 0x000000fc18187812 */ /* 0x000fc600078ec0ff */
[----:B-1----:R-:W-:Y:S01]  /*1520*/  IMAD.WIDE R12, R23, 0x4, R4 ;  /* 0x00000004170c7825 */ /* 0x002fe200078e0204 */
[C---:B------:R-:W-:Y:S02]  /*1530*/  LOP3.LUT R22, R0.reuse, 0x30, RZ, 0xfc, !PT ;  /* 0x0000003000167812 */ /* 0x040fe400078efcff */
[C---:B------:R-:W-:Y:S01]  /*1540*/  LOP3.LUT R16, R0.reuse, 0x2c, RZ, 0xfc, !PT ;  /* 0x0000002c00107812 */ /* 0x040fe200078efcff */
[----:B----4-:R1:W-:Y:S01]  /*1550*/  @P4 STG.E desc[UR6][R20.64], R18 ;  /* 0x0000001214004986 */ /* 0x0103e2000c101906 */
[----:B------:R-:W-:Y:S01]  /*1560*/  LOP3.LUT R0, R0, 0x28, RZ, 0xfc, !PT ;  /* 0x0000002800007812 */ /* 0x000fe200078efcff */
[----:B------:R-:W-:Y:S01]  /*1570*/  VIADD R17, R3, 0x6e4 ;  /* 0x000006e403117836 */ /* 0x000fe20000000000 */
[----:B------:R-:W-:Y:S01]  /*1580*/  ISETP.LT.AND P4, PT, R22, 0x500, !P0 ;  /* 0x000005001600780c */ /* 0x000fe20004781270 */
[----:B------:R2:W-:Y:S01]  /*1590*/  @P5 STG.E desc[UR6][R12.64], R11 ;  /* 0x0000000b0c005986 */ /* 0x0005e2000c101906 */
[----:B------:R-:W-:Y:S01]  /*15a0*/  VIADD R24, R24, UR4 ;  /* 0x0000000418187c36 */ /* 0x000fe20008000000 */
[----:B------:R-:W-:-:S02]  /*15b0*/  ISETP.LT.AND P5, PT, R16, 0x500, !P0 ;  /* 0x000005001000780c */ /* 0x000fc400047a1270 */
[----:B------:R-:W-:Y:S01]  /*15c0*/  ISETP.LT.AND P0, PT, R0, 0x500, !P0 ;  /* 0x000005000000780c */ /* 0x000fe20004701270 */
[----:B------:R-:W-:Y:S01]  /*15d0*/  IMAD.WIDE R14, R17, 0x4, R4 ;  /* 0x00000004110e7825 */ /* 0x000fe200078e0204 */
[----:B------:R-:W-:-:S03]  /*15e0*/  LEA R0, R7, R24, 0x2 ;  /* 0x0000001807007211 */ /* 0x000fc600078e10ff */
[C---:B------:R-:W-:Y:S01]  /*15f0*/  VIADD R17, R3.reuse, 0x7a8 ;  /* 0x000007a803117836 */ /* 0x040fe20000000000 */
[----:B------:R-:W-:Y:S01]  /*1600*/  IADD3 R23, R3, 0x9f4, RZ ;  /* 0x000009f403177810 */ /* 0x000fe20007ffe0ff */
[C---:B------:R-:W-:Y:S02]  /*1610*/  VIADD R7, R3.reuse, 0x86c ;  /* 0x0000086c03077836 */ /* 0x040fe40000000000 */
[C---:B-1----:R-:W-:Y:S02]  /*1620*/  VIADD R21, R3.reuse, 0x930 ;  /* 0x0000093003157836 */ /* 0x042fe40000000000 */
[----:B------:R-:W-:Y:S02]  /*1630*/  VIADD R25, R3, 0xab8 ;  /* 0x00000ab803197836 */ /* 0x000fe40000000000 */
[--C-:B------:R-:W-:Y:S01]  /*1640*/  IMAD.WIDE R16, R17, 0x4, R4.reuse ;  /* 0x0000000411107825 */ /* 0x100fe200078e0204 */
[----:B0-----:R0:W-:Y:S03]  /*1650*/  @P6 STG.E desc[UR6][R14.64], R19 ;  /* 0x000000130e006986 */ /* 0x0011e6000c101906 */
[--C-:B--2---:R-:W-:Y:S01]  /*1660*/  IMAD.WIDE R12, R7, 0x4, R4.reuse ;  /* 0x00000004070c7825 */ /* 0x104fe200078e0204 */
[----:B---3--:R0:W-:Y:S03]  /*1670*/  @P0 STG.E desc[UR6][R16.64], R9 ;  /* 0x0000000910000986 */ /* 0x0081e6000c101906 */
[--C-:B------:R-:W-:Y:S01]  /*1680*/  IMAD.WIDE R20, R21, 0x4, R4.reuse ;  /* 0x0000000415147825 */ /* 0x100fe200078e0204 */
[----:B------:R0:W-:Y:S03]  /*1690*/  @P5 STG.E desc[UR6][R12.64], R6 ;  /* 0x000000060c005986 */ /* 0x0001e6000c101906 */
[--C-:B------:R-:W-:Y:S01]  /*16a0*/  IMAD.WIDE R22, R23, 0x4, R4.reuse ;  /* 0x0000000417167825 */ /* 0x100fe200078e0204 */
[----:B------:R0:W-:Y:S03]  /*16b0*/  @P4 STG.E desc[UR6][R20.64], R10 ;  /* 0x0000000a14004986 */ /* 0x0001e6000c101906 */
[----:B------:R-:W-:Y:S01]  /*16c0*/  IMAD.WIDE R24, R25, 0x4, R4 ;  /* 0x0000000419187825 */ /* 0x000fe200078e0204 */
[----:B------:R0:W-:Y:S04]  /*16d0*/  @P3 STG.E desc[UR6][R22.64], R8 ;  /* 0x0000000816003986 */ /* 0x0001e8000c101906 */
[----:B------:R0:W-:Y:S02]  /*16e0*/  @P2 STG.E desc[UR6][R24.64], R2 ;  /* 0x0000000218002986 */ /* 0x0001e4000c101906 */
[----:B0-----:R-:W-:Y:S05]  /*16f0*/  @!P1 EXIT ;  /* 0x000000000000994d */ /* 0x001fea0003800000 */
[----:B------:R-:W0:Y:S01]  /*1700*/  LDS R7, [R0+0x3c00] ;  /* 0x003c000000077984 */ /* 0x000e220000000800 */
[----:B------:R-:W-:-:S04]  /*1710*/  VIADD R3, R3, 0xb7c ;  /* 0x00000b7c03037836 */ /* 0x000fc80000000000 */
[----:B------:R-:W-:-:S05]  /*1720*/  IMAD.WIDE R4, R3, 0x4, R4 ;  /* 0x0000000403047825 */ /* 0x000fca00078e0204 */
[----:B0-----:R-:W-:Y:S01]  /*1730*/  STG.E desc[UR6][R4.64], R7 ;  /* 0x0000000704007986 */ /* 0x001fe2000c101906 */
[----:B------:R-:W-:Y:S05]  /*1740*/  EXIT ;  /* 0x000000000000794d */ /* 0x000fea0003800000 */
.L_x_0:
[----:B------:R-:W-:-:S00]  /*1750*/  BRA `(.L_x_0) ;  /* 0xfffffffc00fc7947 */ /* 0x000fc0000383ffff */
[----:B------:R-:W-:-:S00]  /*1760*/  NOP ;  /* 0x0000000000007918 */ /* 0x000fc00000000000 */
        /* <DEDUP_REMOVED lines=9> */
.L_x_1:


//--------------------- .nv.global.init           --------------------------
	.section	.nv.global.init,"aw",@progbits
.nv.global.init:
	.type		_$_str,@object
	.size		_$_str,(_$_str_$_2 - _$_str)
_$_str:
        /*0000*/ 	.byte	0x5f, 0x5f, 0x43, 0x55, 0x44, 0x41, 0x5f, 0x46, 0x54, 0x5a, 0x00
	.type		_$_str_$_2,@object
	.size		_$_str_$_2,(.L_1 - _$_str_$_2)
_$_str_$_2:
        /*000b*/ 	.byte	0x5f, 0x5f, 0x43, 0x55, 0x44, 0x41, 0x5f, 0x50, 0x52, 0x45, 0x43, 0x5f, 0x53, 0x51, 0x52, 0x54
        /*001b*/ 	.byte	0x00
.L_1:


//--------------------- .nv.shared.triton_poi_fused__native_batch_norm_legit_no_training_26 --------------------------
	.section	.nv.shared.triton_poi_fused__native_batch_norm_legit_no_training_26,"aw",@nobits
	.sectionflags	@""
	.align	16
	.zero		1024


//--------------------- .nv.constant0.triton_poi_fused__native_batch_norm_legit_no_training_26 --------------------------
	.section	.nv.constant0.triton_poi_fused__native_batch_norm_legit_no_training_26,"a",@progbits
	.sectionflags	@""
	.align	4
.nv.constant0.triton_poi_fused__native_batch_norm_legit_no_training_26:
	.zero		584
